def matmul_kernel(
    a_ptr,
    b_ptr,
    c_ptr,
    M,
    N,
    K,
    stride_am,
    stride_ak,
    stride_bk,
    stride_bn,
    stride_cm,
    stride_cn,
    BLOCK_M: tl.constexpr,
    BLOCK_N: tl.constexpr,
    BLOCK_K: tl.constexpr,
    GROUP_M: tl.constexpr,
):
    pid = tl.program_id(axis=0)
    num_pid_m = tl.cdiv(M, BLOCK_M)
    num_pid_n = tl.cdiv(N, BLOCK_N)
    num_pid_in_group = GROUP_M * num_pid_n
    group_id = pid // num_pid_in_group
    first_pid_m = group_id * GROUP_M
    group_size_m = min(num_pid_m - first_pid_m, GROUP_M)
    pid_m = first_pid_m + ((pid % num_pid_in_group) % group_size_m)
    pid_n = (pid % num_pid_in_group) // group_size_m

    offs_am = (pid_m * BLOCK_M + tl.arange(0, BLOCK_M)) % M
    offs_bn = (pid_n * BLOCK_N + tl.arange(0, BLOCK_N)) % N
    offs_k = tl.arange(0, BLOCK_K)
    a_ptrs = a_ptr + offs_am[:, None] * stride_am + offs_k[None, :] * stride_ak
    b_ptrs = b_ptr + offs_k[:, None] * stride_bk + offs_bn[None, :] * stride_bn

    acc = tl.zeros((BLOCK_M, BLOCK_N), dtype=tl.float32)
    for kk in range(0, tl.cdiv(K, BLOCK_K)):
        a = tl.load(a_ptrs, mask=offs_k[None, :] < K - kk * BLOCK_K, other=0.0)
        b = tl.load(b_ptrs, mask=offs_k[:, None] < K - kk * BLOCK_K, other=0.0)
        acc = tl.dot(a, b, acc)
        a_ptrs += BLOCK_K * stride_ak
        b_ptrs += BLOCK_K * stride_bk

    c = acc.to(c_ptr.dtype.element_ty)
    offs_cm = pid_m * BLOCK_M + tl.arange(0, BLOCK_M)
    offs_cn = pid_n * BLOCK_N + tl.arange(0, BLOCK_N)
    c_ptrs = c_ptr + offs_cm[:, None] * stride_cm + offs_cn[None, :] * stride_cn
    mask = (offs_cm[:, None] < M) & (offs_cn[None, :] < N)
    tl.store(c_ptrs, c, mask=mask)

# config = {"BLOCK_K": 32, "BLOCK_M": 16, "BLOCK_N": 16, "GROUP_M": 8, "arch": "sm_100", "dtype": "bf16", "num_ctas": 1, "num_stages": 2, "num_warps": 8}
# arch = sm_100


// ===== COMPILED SASS (sm_100a) =====

	.target	sm_100a

	.elftype	@"ET_EXEC"


//--------------------- .note.nv.tkinfo           --------------------------
	.section	.note.nv.tkinfo,"",@"SHT_NOTE"
	.sectionflags	@"SHF_NOTE_NV_TKINFO"
	.tkinfo
        /*0018*/ 	.word	0x00000081
        /*0030*/ 	.string	""
        /*0030*/ 	.string	"ptxas-blackwell"
        /*0030*/ 	.string	"Cuda compilation tools, release 12.9, V12.9.86"
        /*0030*/ 	.string	"Build cuda_12.9.r12.9/compiler.36037853_0"
        /*0030*/ 	.string	"-v  -suppress-debug-info  -lineinfo  -arch sm_100a "



//--------------------- .note.nv.cuver            --------------------------
	.section	.note.nv.cuver,"",@"SHT_NOTE"
	.sectionflags	@"SHF_NOTE_NV_CUVER"
        /*0018*/ 	.short	0x0001
        /*001a*/ 	.short	0x0064
        /*001c*/ 	.short	0x0001
        /*001e*/ 	.short	0x0000
        /*0020*/ 	.short	0x0001
        /*0022*/ 	.short	0x0000


//--------------------- .nv.info                  --------------------------
	.section	.nv.info,"",@"SHT_CUDA_INFO"
	.align	4


	//----- nvinfo : EIATTR_REGCOUNT
	.align		4
        /*0000*/ 	.byte	0x04, 0x2f
        /*0002*/ 	.short	(.L_1 - .L_0)
	.align		4
.L_0:
        /*0004*/ 	.word	index@(matmul_kernel)
        /*0008*/ 	.word	0x00000028


	//----- nvinfo : EIATTR_FRAME_SIZE
	.align		4
.L_1:
        /*000c*/ 	.byte	0x04, 0x11
        /*000e*/ 	.short	(.L_3 - .L_2)
	.align		4
.L_2:
        /*0010*/ 	.word	index@(matmul_kernel)
        /*0014*/ 	.word	0x00000000


	//----- nvinfo : EIATTR_MIN_STACK_SIZE
	.align		4
.L_3:
        /*0018*/ 	.byte	0x04, 0x12
        /*001a*/ 	.short	(.L_5 - .L_4)
	.align		4
.L_4:
        /*001c*/ 	.word	index@(matmul_kernel)
        /*0020*/ 	.word	0x00000000
.L_5:


//--------------------- .nv.info.matmul_kernel    --------------------------
	.section	.nv.info.matmul_kernel,"",@"SHT_CUDA_INFO"
	.sectionflags	@""
	.align	4


	//----- nvinfo : EIATTR_CUDA_API_VERSION
	.align		4
        /*0000*/ 	.byte	0x04, 0x37
        /*0002*/ 	.short	(.L_7 - .L_6)
.L_6:
        /*0004*/ 	.word	0x00000081


	//----- nvinfo : EIATTR_KPARAM_INFO
	.align		4
.L_7:
        /*0008*/ 	.byte	0x04, 0x17
        /*000a*/ 	.short	(.L_9 - .L_8)
.L_8:
        /*000c*/ 	.word	0x00000000
        /*0010*/ 	.short	0x000d
        /*0012*/ 	.short	0x0048
        /*0014*/ 	.byte	0x00, 0xf4, 0x21, 0x00


	//----- nvinfo : EIATTR_KPARAM_INFO
	.align		4
.L_9:
        /*0018*/ 	.byte	0x04, 0x17
        /*001a*/ 	.short	(.L_11 - .L_10)
.L_10:
        /*001c*/ 	.word	0x00000000
        /*0020*/ 	.short	0x000c
        /*0022*/ 	.short	0x0040
        /*0024*/ 	.byte	0x00, 0xf4, 0x21, 0x00


	//----- nvinfo : EIATTR_KPARAM_INFO
	.align		4
.L_11:
        /*0028*/ 	.byte	0x04, 0x17
        /*002a*/ 	.short	(.L_13 - .L_12)
.L_12:
        /*002c*/ 	.word	0x00000000
        /*0030*/ 	.short	0x000b
        /*0032*/ 	.short	0x0038
        /*0034*/ 	.byte	0x00, 0xf0, 0x11, 0x00


	//----- nvinfo : EIATTR_KPARAM_INFO
	.align		4
.L_13:
        /*0038*/ 	.byte	0x04, 0x17
        /*003a*/ 	.short	(.L_15 - .L_14)
.L_14:
        /*003c*/ 	.word	0x00000000
        /*0040*/ 	.short	0x000a
        /*0042*/ 	.short	0x0034
        /*0044*/ 	.byte	0x00, 0xf0, 0x11, 0x00


	//----- nvinfo : EIATTR_KPARAM_INFO
	.align		4
.L_15:
        /*0048*/ 	.byte	0x04, 0x17
        /*004a*/ 	.short	(.L_17 - .L_16)
.L_16:
        /*004c*/ 	.word	0x00000000
        /*0050*/ 	.short	0x0009
        /*0052*/ 	.short	0x0030
        /*0054*/ 	.byte	0x00, 0xf0, 0x11, 0x00


	//----- nvinfo : EIATTR_KPARAM_INFO
	.align		4
.L_17:
        /*0058*/ 	.byte	0x04, 0x17
        /*005a*/ 	.short	(.L_19 - .L_18)
.L_18:
        /*005c*/ 	.word	0x00000000
        /*0060*/ 	.short	0x0008
        /*0062*/ 	.short	0x002c
        /*0064*/ 	.byte	0x00, 0xf0, 0x11, 0x00


	//----- nvinfo : EIATTR_KPARAM_INFO
	.align		4
.L_19:
        /*0068*/ 	.byte	0x04, 0x17
        /*006a*/ 	.short	(.L_21 - .L_20)
.L_20:
        /*006c*/ 	.word	0x00000000
        /*0070*/ 	.short	0x0007
        /*0072*/ 	.short	0x0028
        /*0074*/ 	.byte	0x00, 0xf0, 0x11, 0x00


	//----- nvinfo : EIATTR_KPARAM_INFO
	.align		4
.L_21:
        /*0078*/ 	.byte	0x04, 0x17
        /*007a*/ 	.short	(.L_23 - .L_22)
.L_22:
        /*007c*/ 	.word	0x00000000
        /*0080*/ 	.short	0x0006
        /*0082*/ 	.short	0x0024
        /*0084*/ 	.byte	0x00, 0xf0, 0x11, 0x00


	//----- nvinfo : EIATTR_KPARAM_INFO
	.align		4
.L_23:
        /*0088*/ 	.byte	0x04, 0x17
        /*008a*/ 	.short	(.L_25 - .L_24)
.L_24:
        /*008c*/ 	.word	0x00000000
        /*0090*/ 	.short	0x0005
        /*0092*/ 	.short	0x0020
        /*0094*/ 	.byte	0x00, 0xf0, 0x11, 0x00


	//----- nvinfo : EIATTR_KPARAM_INFO
	.align		4
.L_25:
        /*0098*/ 	.byte	0x04, 0x17
        /*009a*/ 	.short	(.L_27 - .L_26)
.L_26:
        /*009c*/ 	.word	0x00000000
        /*00a0*/ 	.short	0x0004
        /*00a2*/ 	.short	0x001c
        /*00a4*/ 	.byte	0x00, 0xf0, 0x11, 0x00


	//----- nvinfo : EIATTR_KPARAM_INFO
	.align		4
.L_27:
        /*00a8*/ 	.byte	0x04, 0x17
        /*00aa*/ 	.short	(.L_29 - .L_28)
.L_28:
        /*00ac*/ 	.word	0x00000000
        /*00b0*/ 	.short	0x0003
        /*00b2*/ 	.short	0x0018
        /*00b4*/ 	.byte	0x00, 0xf0, 0x11, 0x00


	//----- nvinfo : EIATTR_KPARAM_INFO
	.align		4
.L_29:
        /*00b8*/ 	.byte	0x04, 0x17
        /*00ba*/ 	.short	(.L_31 - .L_30)
.L_30:
        /*00bc*/ 	.word	0x00000000
        /*00c0*/ 	.short	0x0002
        /*00c2*/ 	.short	0x0010
        /*00c4*/ 	.byte	0x00, 0xf4, 0x21, 0x00


	//----- nvinfo : EIATTR_KPARAM_INFO
	.align		4
.L_31:
        /*00c8*/ 	.byte	0x04, 0x17
        /*00ca*/ 	.short	(.L_33 - .L_32)
.L_32:
        /*00cc*/ 	.word	0x00000000
        /*00d0*/ 	.short	0x0001
        /*00d2*/ 	.short	0x0008
        /*00d4*/ 	.byte	0x00, 0xf4, 0x21, 0x00


	//----- nvinfo : EIATTR_KPARAM_INFO
	.align		4
.L_33:
        /*00d8*/ 	.byte	0x04, 0x17
        /*00da*/ 	.short	(.L_35 - .L_34)
.L_34:
        /*00dc*/ 	.word	0x00000000
        /*00e0*/ 	.short	0x0000
        /*00e2*/ 	.short	0x0000
        /*00e4*/ 	.byte	0x00, 0xf4, 0x21, 0x00


	//----- nvinfo : EIATTR_SPARSE_MMA_MASK
	.align		4
.L_35:
        /*00e8*/ 	.byte	0x03, 0x50
        /*00ea*/ 	.short	0x0000


	//----- nvinfo : EIATTR_MAXREG_COUNT
	.align		4
        /*00ec*/ 	.byte	0x03, 0x1b
        /*00ee*/ 	.short	0x00ff


	//----- nvinfo : EIATTR_NUM_BARRIERS
	.align		4
        /*00f0*/ 	.byte	0x02, 0x4c
        /*00f2*/ 	.byte	0x01
	.zero		1


	//----- nvinfo : EIATTR_VRC_CTA_INIT_COUNT
	.align		4
        /*00f4*/ 	.byte	0x02, 0x4a
	.zero		1
	.zero		1


	//----- nvinfo : EIATTR_EXIT_INSTR_OFFSETS
	.align		4
        /*00f8*/ 	.byte	0x04, 0x1c
        /*00fa*/ 	.short	(.L_37 - .L_36)


	//   ....[0]....
.L_36:
        /*00fc*/ 	.word	0x00001190


	//   ....[1]....
        /*0100*/ 	.word	0x000011c0


	//----- nvinfo : EIATTR_REQNTID
	.align		4
.L_37:
        /*0104*/ 	.byte	0x04, 0x10
        /*0106*/ 	.short	(.L_39 - .L_38)
.L_38:
        /*0108*/ 	.word	0x00000100
        /*010c*/ 	.word	0x00000001
        /*0110*/ 	.word	0x00000001


	//----- nvinfo : EIATTR_CBANK_PARAM_SIZE
	.align		4
.L_39:
        /*0114*/ 	.byte	0x03, 0x19
        /*0116*/ 	.short	0x0050


	//----- nvinfo : EIATTR_PARAM_CBANK
	.align		4
        /*0118*/ 	.byte	0x04, 0x0a
        /*011a*/ 	.short	(.L_41 - .L_40)
	.align		4
.L_40:
        /*011c*/ 	.word	index@(.nv.constant0.matmul_kernel)
        /*0120*/ 	.short	0x0380
        /*0122*/ 	.short	0x0050


	//----- nvinfo : EIATTR_SW_WAR
	.align		4
.L_41:
        /*0124*/ 	.byte	0x04, 0x36
        /*0126*/ 	.short	(.L_43 - .L_42)
.L_42:
        /*0128*/ 	.word	0x00000008
.L_43:


//--------------------- .nv.compat                --------------------------
	.section	.nv.compat,"",@"SHT_CUDA_COMPAT_INFO"
	.align	4
        /*0000*/ 	.byte	0x02, 0x02, 0x01, 0x00, 0x02, 0x05, 0x05, 0x00, 0x02, 0x03, 0x00, 0x00, 0x02, 0x06, 0x01, 0x00


//--------------------- .nv.callgraph             --------------------------
	.section	.nv.callgraph,"",@"SHT_CUDA_CALLGRAPH"
	.align	4
	.sectionentsize	8
	.align		4
        /*0000*/ 	.word	0x00000000
	.align		4
        /*0004*/ 	.word	0xffffffff
	.align		4
        /*0008*/ 	.word	0x00000000
	.align		4
        /*000c*/ 	.word	0xfffffffe
	.align		4
        /*0010*/ 	.word	0x00000000
	.align		4
        /*0014*/ 	.word	0xfffffffd
	.align		4
        /*0018*/ 	.word	0x00000000
	.align		4
        /*001c*/ 	.word	0xfffffffc


//--------------------- .text.matmul_kernel       --------------------------
	.section	.text.matmul_kernel,"ax",@progbits
	.align	128
        .global         matmul_kernel
        .type           matmul_kernel,@function
        .size           matmul_kernel,(.L_x_3 - matmul_kernel)
        .other          matmul_kernel,@"STO_CUDA_ENTRY STV_DEFAULT"
matmul_kernel:
.text.matmul_kernel:
[----:B------:R-:W0:Y:S08]  /*0000*/  LDC R1, c[0x0][0x37c] ;  /* 0x0000df00ff017b82 */ /* 0x000e300000000800 */
[----:B------:R-:W1:Y:S01]  /*0010*/  LDC.64 R10, c[0x0][0x398] ;  /* 0x0000e600ff0a7b82 */ /* 0x000e620000000a00 */
[----:B------:R-:W2:Y:S01]  /*0020*/  S2R R7, SR_CTAID.X ;  /* 0x0000000000077919 */ /* 0x000ea20000002500 */
[----:B------:R-:W-:Y:S01]  /*0030*/  UMOV UR4, 0x400 ;  /* 0x0000040000047882 */ /* 0x000fe20000000000 */
[----:B------:R-:W3:Y:S05]  /*0040*/  LDCU.64 UR6, c[0x0][0x358] ;  /* 0x00006b00ff0677ac */ /* 0x000eea0008000a00 */
[----:B------:R-:W4:Y:S08]  /*0050*/  LDC R27, c[0x0][0x3a0] ;  /* 0x0000e800ff1b7b82 */ /* 0x000f300000000800 */
[----:B------:R-:W5:Y:S01]  /*0060*/  S2UR UR5, SR_CgaCtaId ;  /* 0x00000000000579c3 */ /* 0x000f620000008800 */
[----:B-1----:R-:W-:-:S05]  /*0070*/  VIADD R0, R11, 0xf ;  /* 0x0000000f0b007836 */ /* 0x002fca0000000000 */
[----:B------:R-:W-:Y:S01]  /*0080*/  SHF.R.S32.HI R3, RZ, 0x1f, R0 ;  /* 0x0000001fff037819 */ /* 0x000fe20000011400 */
[----:B----4-:R-:W-:-:S03]  /*0090*/  VIADD R27, R27, 0x1f ;  /* 0x0000001f1b1b7836 */ /* 0x010fc60000000000 */
[----:B------:R-:W-:Y:S02]  /*00a0*/  LEA.HI R3, R3, R0, RZ, 0x4 ;  /* 0x0000000003037211 */ /* 0x000fe400078f20ff */
[----:B--2---:R-:W-:Y:S02]  /*00b0*/  IABS R8, R7 ;  /* 0x0000000700087213 */ /* 0x004fe40000000000 */
[----:B------:R-:W-:Y:S01]  /*00c0*/  SHF.R.S32.HI R0, RZ, 0x4, R3 ;  /* 0x00000004ff007819 */ /* 0x000fe20000011403 */
[----:B-----5:R-:W-:-:S04]  /*00d0*/  ULEA UR4, UR5, UR4, 0x18 ;  /* 0x0000000405047291 */ /* 0x020fc8000f8ec0ff */
[----:B------:R-:W-:-:S05]  /*00e0*/  IMAD.SHL.U32 R0, R0, 0x8, RZ ;  /* 0x0000000800007824 */ /* 0x000fca00078e00ff */
[-C--:B------:R-:W-:Y:S02]  /*00f0*/  IABS R5, R0.reuse ;  /* 0x0000000000057213 */ /* 0x080fe40000000000 */
[----:B------:R-:W-:Y:S02]  /*0100*/  IABS R12, R0 ;  /* 0x00000000000c7213 */ /* 0x000fe40000000000 */
[----:B------:R-:W1:Y:S08]  /*0110*/  I2F.RP R4, R5 ;  /* 0x0000000500047306 */ /* 0x000e700000209400 */
[----:B-1----:R-:W1:Y:S02]  /*0120*/  MUFU.RCP R4, R4 ;  /* 0x0000000400047308 */ /* 0x002e640000001000 */
[----:B-1----:R-:W-:-:S02]  /*0130*/  VIADD R2, R4, 0xffffffe ;  /* 0x0ffffffe04027836 */ /* 0x002fc40000000000 */
[----:B------:R-:W-:-:S04]  /*0140*/  IMAD.MOV R4, RZ, RZ, -R12 ;  /* 0x000000ffff047224 */ /* 0x000fc800078e0a0c */
[----:B------:R1:W2:Y:S02]  /*0150*/  F2I.FTZ.U32.TRUNC.NTZ R3, R2 ;  /* 0x0000000200037305 */ /* 0x0002a4000021f000 */
[----:B-1----:R-:W-:Y:S02]  /*0160*/  IMAD.MOV.U32 R2, RZ, RZ, RZ ;  /* 0x000000ffff027224 */ /* 0x002fe400078e00ff */
[----:B--2---:R-:W-:-:S04]  /*0170*/  IMAD.MOV R6, RZ, RZ, -R3 ;  /* 0x000000ffff067224 */ /* 0x004fc800078e0a03 */
[----:B------:R-:W-:Y:S02]  /*0180*/  IMAD R9, R6, R5, RZ ;  /* 0x0000000506097224 */ /* 0x000fe400078e02ff */
[----:B------:R-:W-:Y:S02]  /*0190*/  IMAD.MOV.U32 R6, RZ, RZ, R8 ;  /* 0x000000ffff067224 */ /* 0x000fe400078e0008 */
[----:B------:R-:W-:-:S06]  /*01a0*/  IMAD.HI.U32 R3, R3, R9, R2 ;  /* 0x0000000903037227 */ /* 0x000fcc00078e0002 */
[----:B------:R-:W-:-:S04]  /*01b0*/  IMAD.HI.U32 R3, R3, R6, RZ ;  /* 0x0000000603037227 */ /* 0x000fc800078e00ff */
[----:B------:R-:W-:-:S05]  /*01c0*/  IMAD R2, R3, R4, R6 ;  /* 0x0000000403027224 */ /* 0x000fca00078e0206 */
[----:B------:R-:W-:-:S13]  /*01d0*/  ISETP.GT.U32.AND P1, PT, R5, R2, PT ;  /* 0x000000020500720c */ /* 0x000fda0003f24070 */
[----:B------:R-:W-:Y:S02]  /*01e0*/  @!P1 IMAD.IADD R2, R2, 0x1, -R5 ;  /* 0x0000000102029824 */ /* 0x000fe400078e0a05 */
[----:B------:R-:W-:Y:S01]  /*01f0*/  @!P1 VIADD R3, R3, 0x1 ;  /* 0x0000000103039836 */ /* 0x000fe20000000000 */
[----:B------:R-:W-:Y:S02]  /*0200*/  ISETP.NE.AND P1, PT, R0, RZ, PT ;  /* 0x000000ff0000720c */ /* 0x000fe40003f25270 */
[----:B------:R-:W-:Y:S02]  /*0210*/  ISETP.GE.U32.AND P0, PT, R2, R5, PT ;  /* 0x000000050200720c */ /* 0x000fe40003f06070 */
[----:B------:R-:W-:-:S04]  /*0220*/  LOP3.LUT R2, R7, R0, RZ, 0x3c, !PT ;  /* 0x0000000007027212 */ /* 0x000fc800078e3cff */
[----:B------:R-:W-:Y:S01]  /*0230*/  ISETP.GE.AND P2, PT, R2, RZ, PT ;  /* 0x000000ff0200720c */ /* 0x000fe20003f46270 */
[----:B------:R-:W-:-:S06]  /*0240*/  VIADD R2, R10, 0xf ;  /* 0x0000000f0a027836 */ /* 0x000fcc0000000000 */
[----:B------:R-:W-:-:S04]  /*0250*/  @P0 VIADD R3, R3, 0x1 ;  /* 0x0000000103030836 */ /* 0x000fc80000000000 */
[----:B------:R-:W-:Y:S01]  /*0260*/  IMAD.MOV.U32 R4, RZ, RZ, R3 ;  /* 0x000000ffff047224 */ /* 0x000fe200078e0003 */
[----:B------:R-:W-:-:S03]  /*0270*/  SHF.R.S32.HI R3, RZ, 0x1f, R2 ;  /* 0x0000001fff037819 */ /* 0x000fc60000011402 */
[----:B------:R-:W-:Y:S01]  /*0280*/  @!P2 IMAD.MOV R4, RZ, RZ, -R4 ;  /* 0x000000ffff04a224 */ /* 0x000fe200078e0a04 */
[----:B------:R-:W-:Y:S02]  /*0290*/  @!P1 LOP3.LUT R4, RZ, R0, RZ, 0x33, !PT ;  /* 0x00000000ff049212 */ /* 0x000fe400078e33ff */
[----:B------:R-:W-:-:S03]  /*02a0*/  LEA.HI R3, R3, R2, RZ, 0x4 ;  /* 0x0000000203037211 */ /* 0x000fc600078f20ff */
[----:B------:R-:W-:Y:S02]  /*02b0*/  IMAD.SHL.U32 R6, R4, 0x8, RZ ;  /* 0x0000000804067824 */ /* 0x000fe400078e00ff */
[----:B------:R-:W-:-:S03]  /*02c0*/  IMAD.MOV R4, RZ, RZ, -R4 ;  /* 0x000000ffff047224 */ /* 0x000fc600078e0a04 */
[----:B------:R-:W-:Y:S01]  /*02d0*/  LEA.HI.SX32 R3, R3, -R6, 0x1c ;  /* 0x8000000603037211 */ /* 0x000fe200078fe2ff */
[----:B------:R-:W-:-:S03]  /*02e0*/  IMAD R4, R0, R4, R7 ;  /* 0x0000000400047224 */ /* 0x000fc600078e0207 */
[----:B------:R-:W-:-:S04]  /*02f0*/  VIMNMX R13, PT, PT, R3, 0x8, PT ;  /* 0x00000008030d7848 */ /* 0x000fc80003fe0100 */
[-C--:B------:R-:W-:Y:S02]  /*0300*/  IABS R9, R13.reuse ;  /* 0x0000000d00097213 */ /* 0x080fe40000000000 */
[----:B------:R-:W-:Y:S02]  /*0310*/  IABS R12, R13 ;  /* 0x0000000d000c7213 */ /* 0x000fe40000000000 */
[----:B------:R-:W1:Y:S08]  /*0320*/  I2F.RP R5, R9 ;  /* 0x0000000900057306 */ /* 0x000e700000209400 */
[----:B-1----:R-:W1:Y:S02]  /*0330*/  MUFU.RCP R5, R5 ;  /* 0x0000000500057308 */ /* 0x002e640000001000 */
[----:B-1----:R-:W-:-:S06]  /*0340*/  VIADD R2, R5, 0xffffffe ;  /* 0x0ffffffe05027836 */ /* 0x002fcc0000000000 */
[----:B------:R1:W2:Y:S02]  /*0350*/  F2I.FTZ.U32.TRUNC.NTZ R3, R2 ;  /* 0x0000000200037305 */ /* 0x0002a4000021f000 */
[----:B-1----:R-:W-:Y:S02]  /*0360*/  IMAD.MOV.U32 R2, RZ, RZ, RZ ;  /* 0x000000ffff027224 */ /* 0x002fe400078e00ff */
[----:B--2---:R-:W-:-:S04]  /*0370*/  IMAD.MOV R8, RZ, RZ, -R3 ;  /* 0x000000ffff087224 */ /* 0x004fc800078e0a03 */
[----:B------:R-:W-:Y:S01]  /*0380*/  IMAD.MOV.U32 R0, RZ, RZ, R8 ;  /* 0x000000ffff007224 */ /* 0x000fe200078e0008 */
[----:B------:R-:W-:-:S03]  /*0390*/  IABS R8, R4 ;  /* 0x0000000400087213 */ /* 0x000fc60000000000 */
[----:B------:R-:W-:Y:S02]  /*03a0*/  IMAD R7, R0, R9, RZ ;  /* 0x0000000900077224 */ /* 0x000fe400078e02ff */
[----:B------:R-:W-:Y:S02]  /*03b0*/  IMAD.MOV.U32 R0, RZ, RZ, R8 ;  /* 0x000000ffff007224 */ /* 0x000fe400078e0008 */
[----:B------:R-:W-:-:S04]  /*03c0*/  IMAD.HI.U32 R3, R3, R7, R2 ;  /* 0x0000000703037227 */ /* 0x000fc800078e0002 */
[----:B------:R-:W-:Y:S02]  /*03d0*/  IMAD.MOV R2, RZ, RZ, -R12 ;  /* 0x000000ffff027224 */ /* 0x000fe400078e0a0c */
        /* <DEDUP_REMOVED lines=8> */
[----:B------:R-:W-:Y:S02]  /*0460*/  ISETP.GE.AND P2, PT, R0, RZ, PT ;  /* 0x000000ff0000720c */ /* 0x000fe40003f46270 */
[----:B------:R-:W1:Y:S05]  /*0470*/  S2R R0, SR_TID.X ;  /* 0x0000000000007919 */ /* 0x000e6a0000002100 */
[----:B------:R-:W-:Y:S01]  /*0480*/  @P0 VIADD R3, R3, 0x1 ;  /* 0x0000000103030836 */ /* 0x000fe20000000000 */
[----:B------:R-:W-:-:S05]  /*0490*/  ISETP.GT.AND P0, PT, R27, 0x1f, PT ;  /* 0x0000001f1b00780c */ /* 0x000fca0003f04270 */
[----:B------:R-:W-:Y:S01]  /*04a0*/  @!P2 IMAD.MOV R3, RZ, RZ, -R3 ;  /* 0x000000ffff03a224 */ /* 0x000fe200078e0a03 */
[----:B------:R-:W-:-:S05]  /*04b0*/  @!P1 LOP3.LUT R3, RZ, R13, RZ, 0x33, !PT ;  /* 0x0000000dff039212 */ /* 0x000fca00078e33ff */
[----:B------:R-:W-:Y:S02]  /*04c0*/  IMAD.MOV R2, RZ, RZ, -R3 ;  /* 0x000000ffff027224 */ /* 0x000fe400078e0a03 */
[----:B------:R-:W-:Y:S02]  /*04d0*/  @!P0 PRMT R12, RZ, 0x7610, R12 ;  /* 0x00007610ff0c8816 */ /* 0x000fe4000000000c */
[----:B------:R-:W-:Y:S01]  /*04e0*/  IMAD R2, R13, R2, R4 ;  /* 0x000000020d027224 */ /* 0x000fe200078e0204 */
[----:B------:R-:W-:Y:S02]  /*04f0*/  @!P0 PRMT R14, RZ, 0x7610, R14 ;  /* 0x00007610ff0e8816 */ /* 0x000fe4000000000e */
[----:B------:R-:W-:Y:S01]  /*0500*/  @!P0 PRMT R12, R12, 0x5410, RZ ;  /* 0x000054100c0c8816 */ /* 0x000fe200000000ff */
[----:B------:R-:W-:Y:S01]  /*0510*/  IMAD.IADD R2, R6, 0x1, R2 ;  /* 0x0000000106027824 */ /* 0x000fe200078e0202 */
[----:B------:R-:W-:Y:S02]  /*0520*/  @!P0 PRMT R14, R14, 0x5410, RZ ;  /* 0x000054100e0e8816 */ /* 0x000fe400000000ff */
[C---:B-1----:R-:W-:Y:S01]  /*0530*/  LOP3.LUT R5, R0.reuse, 0xf, RZ, 0xc0, !PT ;  /* 0x0000000f00057812 */ /* 0x042fe200078ec0ff */
[C---:B------:R-:W-:Y:S01]  /*0540*/  @!P0 IMAD.SHL.U32 R6, R0.reuse, 0x20, RZ ;  /* 0x0000002000068824 */ /* 0x040fe200078e00ff */
[----:B------:R-:W-:Y:S01]  /*0550*/  SHF.R.U32.HI R32, RZ, 0x4, R0 ;  /* 0x00000004ff207819 */ /* 0x000fe20000011600 */
[C---:B------:R-:W-:Y:S01]  /*0560*/  @!P0 IMAD.SHL.U32 R7, R0.reuse, 0x10, RZ ;  /* 0x0000001000078824 */ /* 0x040fe200078e00ff */
[----:B------:R-:W-:Y:S01]  /*0570*/  LOP3.LUT R31, R0, 0x1f, RZ, 0xc0, !PT ;  /* 0x0000001f001f7812 */ /* 0x000fe200078ec0ff */
[----:B------:R-:W-:Y:S01]  /*0580*/  IMAD R20, R2, 0x10, R5 ;  /* 0x0000001002147824 */ /* 0x000fe200078e0205 */
[----:B------:R-:W-:Y:S01]  /*0590*/  SGXT.U32 R32, R32, 0x4 ;  /* 0x000000042020781a */ /* 0x000fe20000000000 */
[----:B------:R-:W-:Y:S01]  /*05a0*/  IMAD.SHL.U32 R5, R3, 0x10, RZ ;  /* 0x0000001003057824 */ /* 0x000fe200078e00ff */
[----:B------:R-:W-:Y:S01]  /*05b0*/  @!P0 LOP3.LUT R6, R6, 0x60, RZ, 0xc0, !PT ;  /* 0x0000006006068812 */ /* 0x000fe200078ec0ff */
[----:B0--3--:R-:W-:Y:S06]  /*05c0*/  @!P0 BRA `(.L_x_0) ;  /* 0x0000000800588947 */ /* 0x009fec0003800000 */
[----:B------:R-:W-:Y:S01]  /*05d0*/  IABS R13, R11 ;  /* 0x0000000b000d7213 */ /* 0x000fe20000000000 */
[----:B------:R-:W0:Y:S01]  /*05e0*/  LDCU.64 UR8, c[0x0][0x388] ;  /* 0x00007100ff0877ac */ /* 0x000e220008000a00 */
[----:B------:R-:W-:Y:S01]  /*05f0*/  IABS R12, R10 ;  /* 0x0000000a000c7213 */ /* 0x000fe20000000000 */
[----:B------:R-:W-:Y:S01]  /*0600*/  IMAD.SHL.U32 R22, R0, 0x8, RZ ;  /* 0x0000000800167824 */ /* 0x000fe200078e00ff */
[----:B------:R-:W1:Y:S01]  /*0610*/  I2F.RP R2, R13 ;  /* 0x0000000d00027306 */ /* 0x000e620000209400 */
[--C-:B------:R-:W-:Y:S01]  /*0620*/  SHF.R.U32.HI R6, RZ, 0x5, R0.reuse ;  /* 0x00000005ff067819 */ /* 0x100fe20000011600 */
[----:B------:R-:W2:Y:S01]  /*0630*/  LDCU.64 UR12, c[0x0][0x380] ;  /* 0x00007000ff0c77ac */ /* 0x000ea20008000a00 */
[----:B------:R-:W-:Y:S02]  /*0640*/  IABS R19, R20 ;  /* 0x0000001400137213 */ /* 0x000fe40000000000 */
[----:B------:R-:W-:Y:S01]  /*0650*/  SGXT.U32 R6, R6, 0x3 ;  /* 0x000000030606781a */ /* 0x000fe20000000000 */
[----:B------:R-:W3:Y:S01]  /*0660*/  LDCU UR11, c[0x0][0x3a4] ;  /* 0x00007480ff0b77ac */ /* 0x000ee20008000800 */
[----:B------:R-:W-:Y:S01]  /*0670*/  SHF.R.U32.HI R16, RZ, 0x2, R0 ;  /* 0x00000002ff107819 */ /* 0x000fe20000011600 */
[----:B------:R-:W4:Y:S01]  /*0680*/  I2F.RP R3, R12 ;  /* 0x0000000c00037306 */ /* 0x000f220000209400 */
[----:B------:R-:W-:Y:S01]  /*0690*/  LOP3.LUT R6, R5, R6, RZ, 0xfc, !PT ;  /* 0x0000000605067212 */ /* 0x000fe200078efcff */
[----:B------:R-:W5:Y:S01]  /*06a0*/  LDCU UR10, c[0x0][0x3b0] ;  /* 0x00007600ff0a77ac */ /* 0x000f620008000800 */
[----:B------:R-:W-:-:S02]  /*06b0*/  LOP3.LUT R30, R32, 0x10, RZ, 0xfc, !PT ;  /* 0x00000010201e7812 */ /* 0x000fc400078efcff */
[----:B------:R-:W-:Y:S01]  /*06c0*/  IABS R17, R6 ;  /* 0x0000000600117213 */ /* 0x000fe20000000000 */
[----:B------:R-:W0:Y:S01]  /*06d0*/  LDCU UR5, c[0x0][0x3a0] ;  /* 0x00007400ff0577ac */ /* 0x000e220008000800 */
[----:B------:R-:W-:Y:S01]  /*06e0*/  ISETP.GE.AND P0, PT, R6, RZ, PT ;  /* 0x000000ff0600720c */ /* 0x000fe20003f06270 */
[----:B-1----:R-:W1:Y:S08]  /*06f0*/  MUFU.RCP R2, R2 ;  /* 0x0000000200027308 */ /* 0x002e700000001000 */
[----:B----4-:R-:W4:Y:S01]  /*0700*/  MUFU.RCP R3, R3 ;  /* 0x0000000300037308 */ /* 0x010f220000001000 */
[----:B-1----:R-:W-:Y:S01]  /*0710*/  VIADD R8, R2, 0xffffffe ;  /* 0x0ffffffe02087836 */ /* 0x002fe20000000000 */
[----:B------:R-:W-:Y:S01]  /*0720*/  LOP3.LUT R2, R6, 0x8, RZ, 0xfc, !PT ;  /* 0x0000000806027812 */ /* 0x000fe200078efcff */
[----:B------:R-:W-:-:S05]  /*0730*/  IMAD.SHL.U32 R6, R0, 0x20, RZ ;  /* 0x0000002000067824 */ /* 0x000fca00078e00ff */
[----:B------:R1:W0:Y:S01]  /*0740*/  F2I.FTZ.U32.TRUNC.NTZ R9, R8 ;  /* 0x0000000800097305 */ /* 0x000222000021f000 */
[----:B------:R-:W-:Y:S01]  /*0750*/  LOP3.LUT R6, R6, 0x60, RZ, 0xc0, !PT ;  /* 0x0000006006067812 */ /* 0x000fe200078ec0ff */
[----:B----4-:R-:W-:-:S06]  /*0760*/  VIADD R14, R3, 0xffffffe ;  /* 0x0ffffffe030e7836 */ /* 0x010fcc0000000000 */
[----:B------:R4:W2:Y:S01]  /*0770*/  F2I.FTZ.U32.TRUNC.NTZ R15, R14 ;  /* 0x0000000e000f7305 */ /* 0x0008a2000021f000 */
[----:B-1----:R-:W-:Y:S02]  /*0780*/  IMAD.MOV.U32 R8, RZ, RZ, RZ ;  /* 0x000000ffff087224 */ /* 0x002fe400078e00ff */
[----:B0-----:R-:W-:Y:S02]  /*0790*/  IMAD.MOV R4, RZ, RZ, -R9 ;  /* 0x000000ffff047224 */ /* 0x001fe400078e0a09 */
[----:B----4-:R-:W-:Y:S02]  /*07a0*/  IMAD.MOV.U32 R14, RZ, RZ, RZ ;  /* 0x000000ffff0e7224 */ /* 0x010fe400078e00ff */
[----:B------:R-:W-:Y:S01]  /*07b0*/  IMAD R3, R4, R13, RZ ;  /* 0x0000000d04037224 */ /* 0x000fe200078e02ff */
[----:B------:R-:W-:Y:S01]  /*07c0*/  IABS R4, R2 ;  /* 0x0000000200047213 */ /* 0x000fe20000000000 */
[----:B--2---:R-:W-:Y:S02]  /*07d0*/  IMAD.MOV R7, RZ, RZ, -R15 ;  /* 0x000000ffff077224 */ /* 0x004fe400078e0a0f */
[----:B------:R-:W-:-:S04]  /*07e0*/  IMAD.HI.U32 R8, R9, R3, R8 ;  /* 0x0000000309087227 */ /* 0x000fc800078e0008 */
[----:B------:R-:W-:Y:S02]  /*07f0*/  IMAD R7, R7, R12, RZ ;  /* 0x0000000c07077224 */ /* 0x000fe400078e02ff */
[----:B------:R-:W-:Y:S02]  /*0800*/  IMAD.SHL.U32 R3, R0, 0x2, RZ ;  /* 0x0000000200037824 */ /* 0x000fe400078e00ff */
[----:B------:R-:W-:-:S03]  /*0810*/  IMAD.HI.U32 R14, R15, R7, R14 ;  /* 0x000000070f0e7227 */ /* 0x000fc600078e000e */
[----:B------:R-:W-:Y:S01]  /*0820*/  LOP3.LUT R9, R3, 0x1fe, RZ, 0xc0, !PT ;  /* 0x000001fe03097812 */ /* 0x000fe200078ec0ff */
[----:B------:R-:W-:Y:S01]  /*0830*/  IMAD.MOV.U32 R15, RZ, RZ, R4 ;  /* 0x000000ffff0f7224 */ /* 0x000fe200078e0004 */
[----:B------:R-:W-:Y:S01]  /*0840*/  SHF.R.S32.HI R4, RZ, 0x1f, R27 ;  /* 0x0000001fff047819 */ /* 0x000fe2000001141b */
[----:B------:R-:W-:Y:S01]  /*0850*/  IMAD.HI.U32 R14, R14, R19, RZ ;  /* 0x000000130e0e7227 */ /* 0x000fe200078e00ff */
[----:B------:R-:W-:Y:S02]  /*0860*/  LOP3.LUT R22, R22, 0x30, R3, 0x48, !PT ;  /* 0x0000003016167812 */ /* 0x000fe400078e4803 */
[----:B------:R-:W-:Y:S01]  /*0870*/  LEA.HI R27, R4, R27, RZ, 0x5 ;  /* 0x0000001b041b7211 */ /* 0x000fe200078f28ff */
[C---:B------:R-:W-:Y:S01]  /*0880*/  IMAD.HI.U32 R7, R8.reuse, R15, RZ ;  /* 0x0000000f08077227 */ /* 0x040fe200078e00ff */
[----:B------:R-:W-:Y:S02]  /*0890*/  LOP3.LUT R4, R9, 0x30, R16, 0x78, !PT ;  /* 0x0000003009047812 */ /* 0x000fe400078e7810 */
[----:B------:R-:W-:Y:S01]  /*08a0*/  SHF.R.S32.HI R27, RZ, 0x5, R27 ;  /* 0x00000005ff1b7819 */ /* 0x000fe2000001141b */
[----:B------:R-:W-:-:S04]  /*08b0*/  IMAD.HI.U32 R8, R8, R17, RZ ;  /* 0x0000001108087227 */ /* 0x000fc800078e00ff */
[----:B------:R-:W-:Y:S02]  /*08c0*/  IMAD.MOV R16, RZ, RZ, -R8 ;  /* 0x000000ffff107224 */ /* 0x000fe400078e0a08 */
[----:B------:R-:W-:Y:S02]  /*08d0*/  IMAD.MOV R18, RZ, RZ, -R7 ;  /* 0x000000ffff127224 */ /* 0x000fe400078e0a07 */
[----:B------:R-:W-:Y:S02]  /*08e0*/  IMAD.MOV R9, RZ, RZ, -R14 ;  /* 0x000000ffff097224 */ /* 0x000fe400078e0a0e */
[C---:B------:R-:W-:Y:S01]  /*08f0*/  IMAD R16, R13.reuse, R16, R17 ;  /* 0x000000100d107224 */ /* 0x040fe200078e0211 */
[--C-:B------:R-:W-:Y:S01]  /*0900*/  SHF.R.S32.HI R17, RZ, 0x6, R0.reuse ;  /* 0x00000006ff117819 */ /* 0x100fe20000011400 */
[C---:B------:R-:W-:Y:S01]  /*0910*/  IMAD R14, R13.reuse, R18, R15 ;  /* 0x000000120d0e7224 */ /* 0x040fe200078e020f */
[----:B------:R-:W-:Y:S01]  /*0920*/  SHF.R.S32.HI R18, RZ, 0x2, R0 ;  /* 0x00000002ff127819 */ /* 0x000fe20000011400 */
[----:B------:R-:W-:Y:S01]  /*0930*/  IMAD R15, R12, R9, R19 ;  /* 0x000000090c0f7224 */ /* 0x000fe200078e0213 */
[C---:B------:R-:W-:Y:S01]  /*0940*/  ISETP.GT.U32.AND P2, PT, R13.reuse, R16, PT ;  /* 0x000000100d00720c */ /* 0x040fe20003f44070 */
[C---:B------:R-:W-:Y:S01]  /*0950*/  IMAD.SHL.U32 R8, R0.reuse, 0x40, RZ ;  /* 0x0000004000087824 */ /* 0x040fe200078e00ff */
[----:B------:R-:W-:Y:S01]  /*0960*/  ISETP.GT.U32.AND P1, PT, R13, R14, PT ;  /* 0x0000000e0d00720c */ /* 0x000fe20003f24070 */
[----:B------:R-:W-:Y:S01]  /*0970*/  IMAD.SHL.U32 R7, R0, 0x10, RZ ;  /* 0x0000001000077824 */ /* 0x000fe200078e00ff */
[----:B------:R-:W-:-:S02]  /*0980*/  ISETP.GT.U32.AND P3, PT, R12, R15, PT ;  /* 0x0000000f0c00720c */ /* 0x000fc40003f64070 */
[----:B------:R-:W-:Y:S02]  /*0990*/  LOP3.LUT R8, R8, 0x1c0, RZ, 0xc0, !PT ;  /* 0x000001c008087812 */ /* 0x000fe400078ec0ff */
[----:B------:R-:W-:Y:S02]  /*09a0*/  LOP3.LUT R9, R7, 0x200, RZ, 0xc0, !PT ;  /* 0x0000020007097812 */ /* 0x000fe400078ec0ff */
[----:B------:R-:W-:Y:S02]  /*09b0*/  SGXT R0, R17, 0x1 ;  /* 0x000000011100781a */ /* 0x000fe40000000200 */
[----:B------:R-:W-:Y:S01]  /*09c0*/  IADD3 R19, PT, PT, R9, UR4, R8 ;  /* 0x0000000409137c10 */ /* 0x000fe2000fffe008 */
[--C-:B------:R-:W-:Y:S01]  /*09d0*/  @!P2 IMAD.IADD R16, R16, 0x1, -R13.reuse ;  /* 0x000000011010a824 */ /* 0x100fe200078e0a0d */
[----:B------:R-:W0:Y:S01]  /*09e0*/  LDC R8, c[0x0][0x3ac] ;  /* 0x0000eb00ff087b82 */ /* 0x000e220000000800 */
[----:B------:R-:W-:Y:S01]  /*09f0*/  @!P1 IMAD.IADD R14, R14, 0x1, -R13 ;  /* 0x000000010e0e9824 */ /* 0x000fe200078e0a0d */
[----:B------:R-:W-:Y:S01]  /*0a00*/  ISETP.GE.AND P1, PT, R2, RZ, PT ;  /* 0x000000ff0200720c */ /* 0x000fe20003f26270 */
[----:B------:R-:W-:Y:S01]  /*0a10*/  @!P3 IMAD.IADD R15, R15, 0x1, -R12 ;  /* 0x000000010f0fb824 */ /* 0x000fe200078e0a0c */
[C---:B------:R-:W-:Y:S01]  /*0a20*/  ISETP.GT.U32.AND P3, PT, R13.reuse, R16, PT ;  /* 0x000000100d00720c */ /* 0x040fe20003f64070 */
[----:B------:R-:W-:Y:S01]  /*0a30*/  IMAD.IADD R2, R22, 0x1, R19 ;  /* 0x0000000116027824 */ /* 0x000fe200078e0213 */
[----:B------:R-:W-:-:S02]  /*0a40*/  ISETP.GT.U32.AND P2, PT, R13, R14, PT ;  /* 0x0000000e0d00720c */ /* 0x000fc40003f44070 */
[----:B------:R-:W1:Y:S01]  /*0a50*/  LDC R9, c[0x0][0x3a8] ;  /* 0x0000ea00ff097b82 */ /* 0x000e620000000800 */
[----:B------:R-:W-:Y:S02]  /*0a60*/  ISETP.GT.U32.AND P4, PT, R12, R15, PT ;  /* 0x0000000f0c00720c */ /* 0x000fe40003f84070 */
[----:B------:R-:W-:Y:S02]  /*0a70*/  SGXT R17, R18, 0x1 ;  /* 0x000000011211781a */ /* 0x000fe40000000200 */
[----:B------:R-:W-:Y:S02]  /*0a80*/  LOP3.LUT R0, R0, 0x90, RZ, 0xc0, !PT ;  /* 0x0000009000007812 */ /* 0x000fe400078ec0ff */
[----:B------:R-:W-:Y:S02]  /*0a90*/  LOP3.LUT R18, R6, 0x90, R17, 0xf8, !PT ;  /* 0x0000009006127812 */ /* 0x000fe400078ef811 */
[--C-:B------:R-:W-:Y:S01]  /*0aa0*/  @!P3 IMAD.IADD R16, R16, 0x1, -R13.reuse ;  /* 0x000000011010b824 */ /* 0x100fe200078e0a0d */
[----:B------:R-:W-:Y:S01]  /*0ab0*/  ISETP.GE.AND P3, PT, R20, RZ, PT ;  /* 0x000000ff1400720c */ /* 0x000fe20003f66270 */
[----:B------:R-:W-:Y:S01]  /*0ac0*/  @!P2 IMAD.IADD R14, R14, 0x1, -R13 ;  /* 0x000000010e0ea824 */ /* 0x000fe200078e0a0d */
[----:B------:R-:W-:Y:S01]  /*0ad0*/  ISETP.NE.AND P2, PT, R11, RZ, PT ;  /* 0x000000ff0b00720c */ /* 0x000fe20003f45270 */
[----:B------:R-:W-:Y:S01]  /*0ae0*/  @!P0 IMAD.MOV R16, RZ, RZ, -R16 ;  /* 0x000000ffff108224 */ /* 0x000fe200078e0a10 */
[----:B------:R-:W-:Y:S01]  /*0af0*/  ISETP.NE.AND P0, PT, R10, RZ, PT ;  /* 0x000000ff0a00720c */ /* 0x000fe20003f05270 */
[----:B------:R-:W-:Y:S01]  /*0b00*/  @!P1 IMAD.MOV R14, RZ, RZ, -R14 ;  /* 0x000000ffff0e9224 */ /* 0x000fe200078e0a0e */
[----:B------:R-:W-:Y:S01]  /*0b10*/  LOP3.LUT R11, RZ, R11, RZ, 0x33, !PT ;  /* 0x0000000bff0b7212 */ /* 0x000fe200078e33ff */
[----:B------:R-:W-:Y:S01]  /*0b20*/  @!P4 IMAD.IADD R15, R15, 0x1, -R12 ;  /* 0x000000010f0fc824 */ /* 0x000fe200078e0a0c */
[----:B------:R-:W-:Y:S01]  /*0b30*/  LOP3.LUT R17, R7, 0x100, RZ, 0xc0, !PT ;  /* 0x0000010007117812 */ /* 0x000fe200078ec0ff */
[----:B0-----:R-:W-:Y:S01]  /*0b40*/  IMAD R35, R31, R8, RZ ;  /* 0x000000081f237224 */ /* 0x001fe200078e02ff */
[----:B------:R-:W-:-:S02]  /*0b50*/  SEL R28, R11, R14, !P2 ;  /* 0x0000000e0b1c7207 */ /* 0x000fc40005000000 */
[----:B------:R-:W-:Y:S02]  /*0b60*/  CS2R R12, SRZ ;  /* 0x00000000000c7805 */ /* 0x000fe4000001ff00 */
[----:B------:R-:W-:Y:S01]  /*0b70*/  SEL R29, R11, R16, !P2 ;  /* 0x000000100b1d7207 */ /* 0x000fe20005000000 */
[----:B------:R-:W-:Y:S01]  /*0b80*/  IMAD.MOV.U32 R11, RZ, RZ, R15 ;  /* 0x000000ffff0b7224 */ /* 0x000fe200078e000f */
[----:B------:R-:W-:Y:S01]  /*0b90*/  LOP3.LUT R18, R18, 0x10, R3, 0x78, !PT ;  /* 0x0000001012127812 */ /* 0x000fe200078e7803 */
[-C--:B-1----:R-:W-:Y:S01]  /*0ba0*/  IMAD R23, R30, R9.reuse, RZ ;  /* 0x000000091e177224 */ /* 0x082fe200078e02ff */
[----:B------:R-:W-:Y:S01]  /*0bb0*/  LEA R34, P1, R35, UR8, 0x1 ;  /* 0x0000000823227c11 */ /* 0x000fe2000f8208ff */
[----:B------:R-:W-:Y:S01]  /*0bc0*/  @!P3 IMAD.MOV R11, RZ, RZ, -R11 ;  /* 0x000000ffff0bb224 */ /* 0x000fe200078e0a0b */
[----:B------:R-:W-:Y:S01]  /*0bd0*/  @!P0 LOP3.LUT R11, RZ, R10, RZ, 0x33, !PT ;  /* 0x0000000aff0b8212 */ /* 0x000fe200078e33ff */
[----:B------:R-:W-:Y:S01]  /*0be0*/  IMAD R24, R32, R9, RZ ;  /* 0x0000000920187224 */ /* 0x000fe200078e02ff */
[----:B------:R-:W-:-:S02]  /*0bf0*/  LEA R21, P2, R23, UR12, 0x1 ;  /* 0x0000000c17157c11 */ /* 0x000fc4000f8408ff */
[----:B------:R-:W-:Y:S02]  /*0c00*/  CS2R R14, SRZ ;  /* 0x00000000000e7805 */ /* 0x000fe4000001ff00 */
[----:B------:R-:W-:Y:S01]  /*0c10*/  LOP3.LUT R3, R0, 0x17e, R3, 0x78, !PT ;  /* 0x0000017e00037812 */ /* 0x000fe200078e7803 */
[----:B---3--:R-:W-:Y:S01]  /*0c20*/  IMAD R11, R11, UR11, RZ ;  /* 0x0000000b0b0b7c24 */ /* 0x008fe2000f8e02ff */
[----:B------:R-:W-:Y:S01]  /*0c30*/  LEA R22, P3, R24, UR12, 0x1 ;  /* 0x0000000c18167c11 */ /* 0x000fe2000f8608ff */
[----:B------:R-:W-:Y:S01]  /*0c40*/  IMAD.SHL.U32 R25, R8, 0x20, RZ ;  /* 0x0000002008197824 */ /* 0x000fe200078e00ff */
[----:B------:R-:W-:Y:S01]  /*0c50*/  IADD3 R0, PT, PT, R18, UR4, R17 ;  /* 0x0000000412007c10 */ /* 0x000fe2000fffe011 */
[----:B------:R-:W-:Y:S01]  /*0c60*/  IMAD.SHL.U32 R26, R9, 0x20, RZ ;  /* 0x00000020091a7824 */ /* 0x000fe200078e00ff */
[----:B------:R-:W-:Y:S01]  /*0c70*/  LEA.HI.X.SX32 R35, R35, UR9, 0x1, P1 ;  /* 0x0000000923237c11 */ /* 0x000fe200088f0eff */
[----:B-----5:R-:W-:Y:S01]  /*0c80*/  IMAD R28, R28, UR10, RZ ;  /* 0x0000000a1c1c7c24 */ /* 0x020fe2000f8e02ff */
[----:B------:R-:W-:Y:S01]  /*0c90*/  LEA.HI.X.SX32 R23, R23, UR13, 0x1, P2 ;  /* 0x0000000d17177c11 */ /* 0x000fe200090f0eff */
[----:B------:R-:W-:Y:S01]  /*0ca0*/  IMAD R29, R29, UR10, RZ ;  /* 0x0000000a1d1d7c24 */ /* 0x000fe2000f8e02ff */
[----:B------:R-:W-:Y:S01]  /*0cb0*/  LEA.HI.X.SX32 R24, R24, UR13, 0x1, P3 ;  /* 0x0000000d18187c11 */ /* 0x000fe200098f0eff */
[----:B------:R-:W-:-:S07]  /*0cc0*/  IMAD.WIDE R36, R11, 0x2, RZ ;  /* 0x000000020b247825 */ /* 0x000fce00078e02ff */
.L_x_1:
[----:B------:R-:W-:Y:S02]  /*0cd0*/  IADD3 R10, P1, PT, R36, R21, RZ ;  /* 0x00000015240a7210 */ /* 0x000fe40007f3e0ff */
[----:B------:R-:W-:Y:S02]  /*0ce0*/  ISETP.GE.AND P2, PT, R30, UR5, PT ;  /* 0x000000051e007c0c */ /* 0x000fe4000bf46270 */
[----:B------:R-:W-:Y:S01]  /*0cf0*/  ISETP.GE.AND P0, PT, R32, UR5, PT ;  /* 0x0000000520007c0c */ /* 0x000fe2000bf06270 */
[C---:B------:R-:W-:Y:S01]  /*0d00*/  IMAD.X R11, R37.reuse, 0x1, R23, P1 ;  /* 0x00000001250b7824 */ /* 0x040fe200008e0617 */
[----:B------:R-:W-:Y:S02]  /*0d10*/  IADD3 R16, P1, PT, R36, R22, RZ ;  /* 0x0000001624107210 */ /* 0x000fe40007f3e0ff */
[----:B------:R-:W-:Y:S02]  /*0d20*/  PRMT R33, RZ, 0x7610, R33 ;  /* 0x00007610ff217816 */ /* 0x000fe40000000021 */
[----:B------:R-:W-:Y:S01]  /*0d30*/  PRMT R18, RZ, 0x7610, R18 ;  /* 0x00007610ff127816 */ /* 0x000fe20000000012 */
[----:B------:R-:W-:-:S04]  /*0d40*/  IMAD.X R17, R37, 0x1, R24, P1 ;  /* 0x0000000125117824 */ /* 0x000fc800008e0618 */
[----:B------:R0:W2:Y:S01]  /*0d50*/  @!P2 LDG.E.U16 R33, desc[UR6][R10.64] ;  /* 0x000000060a21a981 */ /* 0x0000a2000c1e1500 */
[----:B------:R-:W-:-:S03]  /*0d60*/  ISETP.GE.AND P2, PT, R31, UR5, PT ;  /* 0x000000051f007c0c */ /* 0x000fc6000bf46270 */
[----:B------:R-:W3:Y:S01]  /*0d70*/  @!P0 LDG.E.U16 R18, desc[UR6][R16.64] ;  /* 0x0000000610128981 */ /* 0x000ee2000c1e1500 */
[----:B------:R-:W-:Y:S01]  /*0d80*/  PRMT R19, RZ, 0x7610, R19 ;  /* 0x00007610ff137816 */ /* 0x000fe20000000013 */
[--C-:B------:R-:W-:Y:S01]  /*0d90*/  IMAD.WIDE R8, R29, 0x2, R34.reuse ;  /* 0x000000021d087825 */ /* 0x100fe200078e0222 */
[----:B------:R-:W-:Y:S03]  /*0da0*/  BAR.SYNC.DEFER_BLOCKING 0x0 ;  /* 0x0000000000007b1d */ /* 0x000fe60000010000 */
[----:B0-----:R-:W-:-:S04]  /*0db0*/  IMAD.WIDE R10, R28, 0x2, R34 ;  /* 0x000000021c0a7825 */ /* 0x001fc800078e0222 */
[----:B------:R0:W4:Y:S02]  /*0dc0*/  @!P2 LDG.E.U16 R19, desc[UR6][R8.64] ;  /* 0x000000060813a981 */ /* 0x000124000c1e1500 */
[----:B0-----:R-:W-:-:S06]  /*0dd0*/  PRMT R9, RZ, 0x7610, R9 ;  /* 0x00007610ff097816 */ /* 0x001fcc0000000009 */
[----:B------:R-:W5:Y:S01]  /*0de0*/  @!P2 LDG.E.U16 R9, desc[UR6][R10.64] ;  /* 0x000000060a09a981 */ /* 0x000f62000c1e1500 */
[----:B------:R-:W-:Y:S01]  /*0df0*/  VIADD R27, R27, 0xffffffff ;  /* 0xffffffff1b1b7836 */ /* 0x000fe20000000000 */
[----:B------:R-:W-:Y:S01]  /*0e00*/  UIADD3 UR5, UPT, UPT, UR5, -0x20, URZ ;  /* 0xffffffe005057890 */ /* 0x000fe2000fffe0ff */
[----:B------:R-:W-:-:S03]  /*0e10*/  IMAD.WIDE R34, R25, 0x2, R34 ;  /* 0x0000000219227825 */ /* 0x000fc600078e0222 */
[----:B------:R-:W-:Y:S01]  /*0e20*/  ISETP.NE.U32.AND P0, PT, R27, RZ, PT ;  /* 0x000000ff1b00720c */ /* 0x000fe20003f05070 */
[----:B------:R-:W-:Y:S01]  /*0e30*/  IMAD.WIDE R36, R26, 0x2, R36 ;  /* 0x000000021a247825 */ /* 0x000fe200078e0224 */
[----:B--2---:R-:W-:Y:S04]  /*0e40*/  STS.U16 [R3+UR4+0x200], R33 ;  /* 0x0002002103007988 */ /* 0x004fe80008000404 */
[----:B---3--:R-:W-:Y:S04]  /*0e50*/  STS.U16 [R3+UR4], R18 ;  /* 0x0000001203007988 */ /* 0x008fe80008000404 */
[----:B----4-:R-:W-:Y:S04]  /*0e60*/  STS.U16 [R4+UR4+0x400], R19 ;  /* 0x0004001304007988 */ /* 0x010fe80008000404 */
[----:B-----5:R-:W-:Y:S01]  /*0e70*/  STS.U16 [R4+UR4+0x600], R9 ;  /* 0x0006000904007988 */ /* 0x020fe20008000404 */
[----:B------:R-:W-:Y:S06]  /*0e80*/  BAR.SYNC.DEFER_BLOCKING 0x0 ;  /* 0x0000000000007b1d */ /* 0x000fec0000010000 */
[----:B------:R-:W-:Y:S04]  /*0e90*/  LDSM.16.MT88.4 R16, [R0] ;  /* 0x000000000010783b */ /* 0x000fe80000004200 */
[----:B------:R-:W0:Y:S02]  /*0ea0*/  LDSM.16.M88.4 R8, [R2+0x400] ;  /* 0x000400000208783b */ /* 0x000e240000000200 */
[----:B0-----:R-:W-:Y:S02]  /*0eb0*/  HMMA.16816.F32.BF16 R12, R16, R8, R12 ;  /* 0x00000008100c723c */ /* 0x001fe4000004180c */
[----:B------:R-:W0:-:S15]  /*0ec0*/  LDSM.16.MT88.4 R16, [R0+0x200] ;  /* 0x000200000010783b */ /* 0x000e1e0000004200 */
[----:B------:R-:W-:-:S03]  /*0ed0*/  NOP ;  /* 0x0000000000007918 */ /* 0x000fc60000000000 */
[----:B0-----:R-:W-:Y:S01]  /*0ee0*/  HMMA.16816.F32.BF16 R12, R16, R10, R12 ;  /* 0x0000000a100c723c */ /* 0x001fe2000004180c */
[----:B------:R-:W-:-:S04]  /*0ef0*/  NOP ;  /* 0x0000000000007918 */ /* 0x000fc80000000000 */
[----:B------:R-:W-:-:S15]  /*0f00*/  @P0 BRA `(.L_x_1) ;  /* 0xfffffffc00700947 */ /* 0x000fde000383ffff */
[----:B------:R-:W-:Y:S02]  /*0f10*/  F2FP.BF16.F32.PACK_AB R14, R15, R14 ;  /* 0x0000000e0f0e723e */ /* 0x000fe400000010ff */
[----:B------:R-:W-:-:S07]  /*0f20*/  F2FP.BF16.F32.PACK_AB R12, R13, R12 ;  /* 0x0000000c0d0c723e */ /* 0x000fce00000010ff */
.L_x_0:
[----:B------:R-:W0:Y:S01]  /*0f30*/  S2R R9, SR_TID.X ;  /* 0x0000000000097919 */ /* 0x000e220000002100 */
[----:B------:R-:W1:Y:S01]  /*0f40*/  S2UR UR5, SR_CgaCtaId ;  /* 0x00000000000579c3 */ /* 0x000e620000008800 */
[----:B------:R-:W2:Y:S01]  /*0f50*/  LDCU.128 UR12, c[0x0][0x390] ;  /* 0x00007200ff0c77ac */ /* 0x000ea20008000c00 */
[----:B------:R-:W-:Y:S02]  /*0f60*/  LOP3.LUT R5, R5, R32, RZ, 0xfc, !PT ;  /* 0x0000002005057212 */ /* 0x000fe400078efcff */
[----:B------:R-:W-:Y:S01]  /*0f70*/  LOP3.LUT R4, R7, 0x180, RZ, 0xc0, !PT ;  /* 0x0000018007047812 */ /* 0x000fe200078ec0ff */
[----:B------:R-:W3:Y:S01]  /*0f80*/  LDCU UR9, c[0x0][0x3b8] ;  /* 0x00007700ff0977ac */ /* 0x000ee20008000800 */
[----:B------:R-:W-:Y:S01]  /*0f90*/  PRMT R10, R12, 0x7632, R10 ;  /* 0x000076320c0a7816 */ /* 0x000fe2000000000a */
[----:B------:R-:W4:Y:S02]  /*0fa0*/  LDCU UR8, c[0x0][0x3b4] ;  /* 0x00007680ff0877ac */ /* 0x000f240008000800 */
[----:B------:R-:W-:Y:S01]  /*0fb0*/  IMAD R4, R31, 0x4, R4 ;  /* 0x000000041f047824 */ /* 0x000fe200078e0204 */
[----:B------:R-:W-:Y:S01]  /*0fc0*/  UMOV UR4, 0x400 ;  /* 0x0000040000047882 */ /* 0x000fe20000000000 */
[----:B------:R-:W-:Y:S01]  /*0fd0*/  BAR.SYNC.DEFER_BLOCKING 0x0 ;  /* 0x0000000000007b1d */ /* 0x000fe20000010000 */
[C---:B--2---:R-:W-:Y:S01]  /*0fe0*/  ISETP.GE.AND P0, PT, R5.reuse, UR15, PT ;  /* 0x0000000f05007c0c */ /* 0x044fe2000bf06270 */
[----:B---3--:R-:W-:Y:S01]  /*0ff0*/  IMAD R5, R5, UR9, RZ ;  /* 0x0000000905057c24 */ /* 0x008fe2000f8e02ff */
[----:B-1----:R-:W-:-:S02]  /*1000*/  ULEA UR4, UR5, UR4, 0x18 ;  /* 0x0000000405047291 */ /* 0x002fc4000f8ec0ff */
[C---:B------:R-:W-:Y:S01]  /*1010*/  ISETP.LT.AND P0, PT, R20.reuse, UR14, !P0 ;  /* 0x0000000e14007c0c */ /* 0x040fe2000c701270 */
[----:B----4-:R-:W-:Y:S01]  /*1020*/  IMAD R0, R20, UR8, RZ ;  /* 0x0000000814007c24 */ /* 0x010fe2000f8e02ff */
[----:B0-----:R-:W-:-:S03]  /*1030*/  LOP3.LUT R6, R6, 0x1c, R9, 0xf8, !PT ;  /* 0x0000001c06067812 */ /* 0x001fc600078ef809 */
[C---:B------:R-:W-:Y:S01]  /*1040*/  IMAD.SHL.U32 R2, R0.reuse, 0x2, RZ ;  /* 0x0000000200027824 */ /* 0x040fe200078e00ff */
[--C-:B------:R-:W-:Y:S01]  /*1050*/  SHF.R.U32.HI R3, RZ, 0x4, R9.reuse ;  /* 0x00000004ff037819 */ /* 0x100fe20000011609 */
[----:B------:R-:W-:Y:S01]  /*1060*/  IMAD.HI R0, R0, 0x2, RZ ;  /* 0x0000000200007827 */ /* 0x000fe200078e02ff */
[----:B------:R-:W-:Y:S02]  /*1070*/  LOP3.LUT R8, R4, 0x60, R9, 0x78, !PT ;  /* 0x0000006004087812 */ /* 0x000fe400078e7809 */
[----:B------:R-:W-:Y:S01]  /*1080*/  LOP3.LUT R6, R6, 0x2, R3, 0xf8, !PT ;  /* 0x0000000206067812 */ /* 0x000fe200078ef803 */
[C---:B------:R-:W-:Y:S02]  /*1090*/  IMAD.SHL.U32 R3, R5.reuse, 0x2, RZ ;  /* 0x0000000205037824 */ /* 0x040fe400078e00ff */
[----:B------:R-:W-:Y:S01]  /*10a0*/  IMAD.HI R5, R5, 0x2, RZ ;  /* 0x0000000205057827 */ /* 0x000fe200078e02ff */
[----:B------:R-:W-:Y:S01]  /*10b0*/  LOP3.LUT R4, R6, 0x40, RZ, 0x3c, !PT ;  /* 0x0000004006047812 */ /* 0x000fe200078e3cff */
[----:B------:R0:W-:Y:S01]  /*10c0*/  STS.U16 [R6+UR4], R12 ;  /* 0x0000000c06007988 */ /* 0x0001e20008000404 */
[----:B------:R-:W-:-:S02]  /*10d0*/  IADD3 R2, P1, P2, R3, UR12, R2 ;  /* 0x0000000c03027c10 */ /* 0x000fc4000fa3e002 */
[--C-:B------:R-:W-:Y:S01]  /*10e0*/  SHF.R.U32.HI R3, RZ, 0x6, R9.reuse ;  /* 0x00000006ff037819 */ /* 0x100fe20000011609 */
[----:B------:R1:W-:Y:S01]  /*10f0*/  STS.U16 [R4+UR4+0x100], R10 ;  /* 0x0001000a04007988 */ /* 0x0003e20008000404 */
[----:B------:R-:W-:Y:S02]  /*1100*/  LOP3.LUT R7, R6, 0x20, RZ, 0x3c, !PT ;  /* 0x0000002006077812 */ /* 0x000fe400078e3cff */
[----:B------:R-:W-:Y:S02]  /*1110*/  PRMT R9, R14, 0x7632, R9 ;  /* 0x000076320e097816 */ /* 0x000fe40000000009 */
[----:B------:R-:W-:Y:S01]  /*1120*/  LOP3.LUT R3, R3, 0x2, RZ, 0xc0, !PT ;  /* 0x0000000203037812 */ /* 0x000fe200078ec0ff */
[----:B------:R1:W-:Y:S01]  /*1130*/  STS.U16 [R7+UR4+0x80], R14 ;  /* 0x0000800e07007988 */ /* 0x0003e20008000404 */
[----:B0-----:R-:W-:Y:S02]  /*1140*/  LOP3.LUT R6, R6, 0x60, RZ, 0x3c, !PT ;  /* 0x0000006006067812 */ /* 0x001fe400078e3cff */
[----:B------:R-:W-:-:S02]  /*1150*/  IADD3 R8, PT, PT, R8, UR4, R3 ;  /* 0x0000000408087c10 */ /* 0x000fc4000fffe003 */
[----:B------:R-:W-:Y:S01]  /*1160*/  IADD3.X R3, PT, PT, R5, UR13, R0, P1, P2 ;  /* 0x0000000d05037c10 */ /* 0x000fe20008fe4400 */
[----:B------:R1:W-:Y:S01]  /*1170*/  STS.U16 [R6+UR4+0x180], R9 ;  /* 0x0001800906007988 */ /* 0x0003e20008000404 */
[----:B------:R-:W-:Y:S06]  /*1180*/  BAR.SYNC.DEFER_BLOCKING 0x0 ;  /* 0x0000000000007b1d */ /* 0x000fec0000010000 */
[----:B------:R-:W-:Y:S05]  /*1190*/  @!P0 EXIT ;  /* 0x000000000000894d */ /* 0x000fea0003800000 */
[----:B------:R-:W0:Y:S04]  /*11a0*/  LDS.U16 R5, [R8] ;  /* 0x0000000008057984 */ /* 0x000e280000000400 */
[----:B0-----:R-:W-:Y:S01]  /*11b0*/  STG.E.U16 desc[UR6][R2.64], R5 ;  /* 0x0000000502007986 */ /* 0x001fe2000c101506 */
[----:B------:R-:W-:Y:S05]  /*11c0*/  EXIT ;  /* 0x000000000000794d */ /* 0x000fea0003800000 */
.L_x_2:
[----:B------:R-:W-:-:S00]  /*11d0*/  BRA `(.L_x_2) ;  /* 0xfffffffc00fc7947 */ /* 0x000fc0000383ffff */
[----:B------:R-:W-:-:S00]  /*11e0*/  NOP ;  /* 0x0000000000007918 */ /* 0x000fc00000000000 */
        /* <DEDUP_REMOVED lines=9> */
.L_x_3:


//--------------------- .nv.shared.matmul_kernel  --------------------------
	.section	.nv.shared.matmul_kernel,"aw",@nobits
	.sectionflags	@""
	.align	16
	.zero		1024


//--------------------- .nv.shared.reserved.0     --------------------------
	.section	.nv.shared.reserved.0,"aw",@nobits
	.weak		__nv_reservedSMEM_offset_0_alias
	.size		__nv_reservedSMEM_offset_0_alias, 0, 64
	.other		__nv_reservedSMEM_offset_0_alias,@"STO_CUDA_RESERVED_SHARED STV_DEFAULT"
__nv_reservedSMEM_offset_0_alias:
	.zero		0
	.zero		64


//--------------------- .nv.constant0.matmul_kernel --------------------------
	.section	.nv.constant0.matmul_kernel,"a",@progbits
	.sectionflags	@""
	.align	4
.nv.constant0.matmul_kernel:
	.zero		976


//--------------------- SYMBOLS --------------------------

	.type		.nv.reservedSmem.offset0,@object
	.size		.nv.reservedSmem.offset0,0x4
	.type		.nv.reservedSmem.cap,@object
	.size		.nv.reservedSmem.cap,0x4
